//
// Generated by NVIDIA NVVM Compiler
//
// Compiler Build ID: CL-36424714
// Cuda compilation tools, release 13.0, V13.0.88
// Based on NVVM 20.0.0
//

.version 9.0
.target sm_100
.address_size 64

	// .globl	_Z12helloFromGPUv
.extern .func  (.param .b32 func_retval0) vprintf
(
	.param .b64 vprintf_param_0,
	.param .b64 vprintf_param_1
)
;
.global .align 1 .b8 $str[47] = {72, 101, 108, 108, 111, 32, 87, 111, 114, 108, 100, 32, 102, 114, 111, 109, 32, 71, 80, 85, 32, 98, 108, 111, 99, 107, 32, 37, 100, 32, 97, 110, 100, 32, 116, 104, 114, 101, 97, 100, 32, 37, 100, 32, 33, 10};

.visible .entry _Z12helloFromGPUv()
{
	.local .align 8 .b8 	__local_depot0[8];
	.reg .b64 	%SP;
	.reg .b64 	%SPL;
	.reg .b32 	%r<17>;
	.reg .b64 	%rd<5>;

	mov.u64 	%SPL, __local_depot0;
	cvta.local.u64 	%SP, %SPL;
	add.u64 	%rd1, %SP, 0;
	add.u64 	%rd2, %SPL, 0;
	mov.u32 	%r1, %ctaid.z;
	mov.u32 	%r2, %nctaid.x;
	mov.u32 	%r3, %nctaid.y;
	mov.u32 	%r4, %ctaid.y;
	mov.u32 	%r5, %ctaid.x;
	mad.lo.s32 	%r6, %r3, %r1, %r4;
	mad.lo.s32 	%r7, %r6, %r2, %r5;
	mov.u32 	%r8, %tid.z;
	mov.u32 	%r9, %ntid.x;
	mov.u32 	%r10, %ntid.y;
	mov.u32 	%r11, %tid.y;
	mov.u32 	%r12, %tid.x;
	mad.lo.s32 	%r13, %r10, %r8, %r11;
	mad.lo.s32 	%r14, %r13, %r9, %r12;
	st.local.v2.u32 	[%rd2], {%r7, %r14};
	mov.u64 	%rd3, $str;
	cvta.global.u64 	%rd4, %rd3;
	{ // callseq 0, 0
	.param .b64 param0;
	st.param.b64 	[param0], %rd4;
	.param .b64 param1;
	st.param.b64 	[param1], %rd1;
	.param .b32 retval0;
	call.uni (retval0), 
	vprintf, 
	(
	param0, 
	param1
	);
	ld.param.b32 	%r15, [retval0];
	} // callseq 0
	ret;

}


// ===== COMPILED SASS (sm_100) =====

	.target	sm_100

	.elftype	@"ET_EXEC"


//--------------------- .note.nv.tkinfo           --------------------------
	.section	.note.nv.tkinfo,"",@"SHT_NOTE"
	.sectionflags	@"SHF_NOTE_NV_TKINFO"
	.tkinfo
        /*0018*/ 	.word	0x00000002
        /*0030*/ 	.string	""
        /*0030*/ 	.string	"ptxas"
        /*0030*/ 	.string	"Cuda compilation tools, release 13.0, V13.0.88"
        /*0030*/ 	.string	"Build cuda_13.0.r13.0/compiler.36424714_0"
        /*0030*/ 	.string	"-arch sm_100 -m 64 "



//--------------------- .note.nv.cuinfo           --------------------------
	.section	.note.nv.cuinfo,"",@"SHT_NOTE"
	.sectionflags	@"SHF_NOTE_NV_CUINFO"
        /*0018*/ 	.short	0x0002
        /*001a*/ 	.short	0x0064
        /*001c*/ 	.short	0x0082
	.zero		2


//--------------------- .nv.info                  --------------------------
	.section	.nv.info,"",@"SHT_CUDA_INFO"
	.align	4


	//----- nvinfo : EIATTR_REGCOUNT
	.align		4
        /*0000*/ 	.byte	0x04, 0x2f
        /*0002*/ 	.short	(.L_2 - .L_1)
	.align		4
.L_1:
        /*0004*/ 	.word	index@(_Z12helloFromGPUv)
        /*0008*/ 	.word	0x00000018


	//----- nvinfo : EIATTR_FRAME_SIZE
	.align		4
.L_2:
        /*000c*/ 	.byte	0x04, 0x11
        /*000e*/ 	.short	(.L_4 - .L_3)
	.align		4
.L_3:
        /*0010*/ 	.word	index@(_Z12helloFromGPUv)
        /*0014*/ 	.word	0x00000008


	//----- nvinfo : EIATTR_MIN_STACK_SIZE
	.align		4
.L_4:
        /*0018*/ 	.byte	0x04, 0x12
        /*001a*/ 	.short	(.L_6 - .L_5)
	.align		4
.L_5:
        /*001c*/ 	.word	index@(_Z12helloFromGPUv)
        /*0020*/ 	.word	0x00000008
.L_6:


//--------------------- .nv.compat                --------------------------
	.section	.nv.compat,"",@"SHT_CUDA_COMPAT_INFO"
	.align	4
        /*0000*/ 	.byte	0x02, 0x09, 0x00, 0x00, 0x02, 0x02, 0x01, 0x00, 0x02, 0x05, 0x05, 0x00, 0x03, 0x07, 0x01, 0x01
        /*0010*/ 	.byte	0x02, 0x03, 0x00, 0x00, 0x02, 0x06, 0x01, 0x00, 0x04, 0x0b, 0x08, 0x00, 0x09, 0x00, 0x00, 0x00
        /*0020*/ 	.byte	0x00, 0x00, 0x00, 0x00


//--------------------- .nv.info._Z12helloFromGPUv --------------------------
	.section	.nv.info._Z12helloFromGPUv,"",@"SHT_CUDA_INFO"
	.sectionflags	@""
	.align	4


	//----- nvinfo : EIATTR_CUDA_API_VERSION
	.align		4
        /*0000*/ 	.byte	0x04, 0x37
        /*0002*/ 	.short	(.L_8 - .L_7)
.L_7:
        /*0004*/ 	.word	0x00000082


	//----- nvinfo : EIATTR_SPARSE_MMA_MASK
	.align		4
.L_8:
        /*0008*/ 	.byte	0x03, 0x50
        /*000a*/ 	.short	0x0000


	//----- nvinfo : EIATTR_MAXREG_COUNT
	.align		4
        /*000c*/ 	.byte	0x03, 0x1b
        /*000e*/ 	.short	0x00ff


	//----- nvinfo : EIATTR_EXTERNS
	.align		4
        /*0010*/ 	.byte	0x04, 0x0f
        /*0012*/ 	.short	(.L_10 - .L_9)


	//   ....[0]....
	.align		4
.L_9:
        /*0014*/ 	.word	index@(vprintf)


	//----- nvinfo : EIATTR_MERCURY_ISA_VERSION
	.align		4
.L_10:
        /*0018*/ 	.byte	0x03, 0x5f
        /*001a*/ 	.short	0x0101


	//----- nvinfo : EIATTR_VRC_CTA_INIT_COUNT
	.align		4
        /*001c*/ 	.byte	0x02, 0x4a
	.zero		1
	.zero		1


	//----- nvinfo : EIATTR_SYSCALL_OFFSETS
	.align		4
        /*0020*/ 	.byte	0x04, 0x46
        /*0022*/ 	.short	(.L_12 - .L_11)


	//   ....[0]....
.L_11:
        /*0024*/ 	.word	0x000001b0


	//----- nvinfo : EIATTR_EXIT_INSTR_OFFSETS
	.align		4
.L_12:
        /*0028*/ 	.byte	0x04, 0x1c
        /*002a*/ 	.short	(.L_14 - .L_13)


	//   ....[0]....
.L_13:
        /*002c*/ 	.word	0x000001c0


	//----- nvinfo : EIATTR_SW_WAR
	.align		4
.L_14:
        /*0030*/ 	.byte	0x04, 0x36
        /*0032*/ 	.short	(.L_16 - .L_15)
.L_15:
        /*0034*/ 	.word	0x00000008
.L_16:


//--------------------- .nv.callgraph             --------------------------
	.section	.nv.callgraph,"",@"SHT_CUDA_CALLGRAPH"
	.align	4
	.sectionentsize	8
	.align		4
        /*0000*/ 	.word	0x00000000
	.align		4
        /*0004*/ 	.word	0xffffffff
	.align		4
        /*0008*/ 	.word	index@(_Z12helloFromGPUv)
	.align		4
        /*000c*/ 	.word	index@(vprintf)
	.align		4
        /*0010*/ 	.word	0x00000000
	.align		4
        /*0014*/ 	.word	0xfffffffe
	.align		4
        /*0018*/ 	.word	0x00000000
	.align		4
        /*001c*/ 	.word	0xfffffffd
	.align		4
        /*0020*/ 	.word	0x00000000
	.align		4
        /*0024*/ 	.word	0xfffffffc


//--------------------- .nv.constant4             --------------------------
	.section	.nv.constant4,"a",@progbits
	.align	8
	.align		8
.nv.constant4:
        /*0000*/ 	.dword	vprintf
	.align		8
        /*0008*/ 	.dword	$str


//--------------------- .text._Z12helloFromGPUv   --------------------------
	.section	.text._Z12helloFromGPUv,"ax",@progbits
	.align	128
        .global         _Z12helloFromGPUv
        .type           _Z12helloFromGPUv,@function
        .size           _Z12helloFromGPUv,(.L_x_2 - _Z12helloFromGPUv)
        .other          _Z12helloFromGPUv,@"STO_CUDA_ENTRY STV_DEFAULT"
_Z12helloFromGPUv:
.text._Z12helloFromGPUv:
[----:B------:R-:W0:Y:S01]  /*0000*/  LDC R1, c[0x0][0x37c] ;  /* 0x0000df00ff017b82 */ /* 0x000e220000000800 */
[----:B------:R-:W1:Y:S01]  /*0010*/  S2R R3, SR_CTAID.Y ;  /* 0x0000000000037919 */ /* 0x000e620000002600 */
[----:B------:R-:W2:Y:S06]  /*0020*/  LDCU UR5, c[0x0][0x2fc] ;  /* 0x00005f80ff0577ac */ /* 0x000eac0008000800 */
[----:B------:R-:W1:Y:S01]  /*0030*/  S2UR UR4, SR_CTAID.Z ;  /* 0x00000000000479c3 */ /* 0x000e620000002700 */
[----:B0-----:R-:W-:Y:S01]  /*0040*/  IADD3 R1, PT, PT, R1, -0x8, RZ ;  /* 0xfffffff801017810 */ /* 0x001fe20007ffe0ff */
[----:B------:R-:W0:Y:S01]  /*0050*/  S2R R0, SR_TID.Z ;  /* 0x0000000000007919 */ /* 0x000e220000002300 */
[----:B------:R-:W3:Y:S01]  /*0060*/  LDCU UR6, c[0x0][0x370] ;  /* 0x00006e00ff0677ac */ /* 0x000ee20008000800 */
[----:B------:R-:W0:Y:S04]  /*0070*/  S2R R7, SR_TID.Y ;  /* 0x0000000000077919 */ /* 0x000e280000002200 */
[----:B------:R-:W1:Y:S01]  /*0080*/  LDC R2, c[0x0][0x374] ;  /* 0x0000dd00ff027b82 */ /* 0x000e620000000800 */
[----:B------:R-:W4:Y:S01]  /*0090*/  LDCU UR7, c[0x0][0x360] ;  /* 0x00006c00ff0777ac */ /* 0x000f220008000800 */
[----:B------:R-:W3:Y:S01]  /*00a0*/  S2R R5, SR_CTAID.X ;  /* 0x0000000000057919 */ /* 0x000ee20000002500 */
[----:B------:R-:W0:Y:S01]  /*00b0*/  LDCU UR8, c[0x0][0x364] ;  /* 0x00006c80ff0877ac */ /* 0x000e220008000800 */
[----:B------:R-:W4:Y:S01]  /*00c0*/  S2R R4, SR_TID.X ;  /* 0x0000000000047919 */ /* 0x000f220000002100 */
[----:B-1----:R-:W-:Y:S01]  /*00d0*/  IMAD R2, R2, UR4, R3 ;  /* 0x0000000402027c24 */ /* 0x002fe2000f8e0203 */
[----:B------:R-:W1:Y:S01]  /*00e0*/  LDCU UR4, c[0x0][0x2f8] ;  /* 0x00005f00ff0477ac */ /* 0x000e620008000800 */
[----:B0-----:R-:W-:Y:S01]  /*00f0*/  IMAD R3, R0, UR8, R7 ;  /* 0x0000000800037c24 */ /* 0x001fe2000f8e0207 */
[----:B------:R-:W-:Y:S01]  /*0100*/  MOV R0, 0x0 ;  /* 0x0000000000007802 */ /* 0x000fe20000000f00 */
[----:B---3--:R-:W-:-:S03]  /*0110*/  IMAD R2, R2, UR6, R5 ;  /* 0x0000000602027c24 */ /* 0x008fc6000f8e0205 */
[----:B------:R0:W3:Y:S01]  /*0120*/  LDC.64 R8, c[0x4][R0] ;  /* 0x0100000000087b82 */ /* 0x0000e20000000a00 */
[----:B----4-:R-:W-:Y:S01]  /*0130*/  IMAD R3, R3, UR7, R4 ;  /* 0x0000000703037c24 */ /* 0x010fe2000f8e0204 */
[----:B------:R-:W4:Y:S04]  /*0140*/  LDCU.64 UR6, c[0x4][0x8] ;  /* 0x01000100ff0677ac */ /* 0x000f280008000a00 */
[----:B------:R0:W-:Y:S01]  /*0150*/  STL.64 [R1], R2 ;  /* 0x0000000201007387 */ /* 0x0001e20000100a00 */
[----:B-1----:R-:W-:-:S04]  /*0160*/  IADD3 R6, P0, PT, R1, UR4, RZ ;  /* 0x0000000401067c10 */ /* 0x002fc8000ff1e0ff */
[----:B--2---:R-:W-:Y:S02]  /*0170*/  IADD3.X R7, PT, PT, RZ, UR5, RZ, P0, !PT ;  /* 0x00000005ff077c10 */ /* 0x004fe400087fe4ff */
[----:B----4-:R-:W-:Y:S02]  /*0180*/  MOV R4, UR6 ;  /* 0x0000000600047c02 */ /* 0x010fe40008000f00 */
[----:B0-----:R-:W-:-:S07]  /*0190*/  MOV R5, UR7 ;  /* 0x0000000700057c02 */ /* 0x001fce0008000f00 */
[----:B------:R-:W-:-:S07]  /*01a0*/  LEPC R20, `(.L_x_0) ;  /* 0x000000001014794e */ /* 0x000fce0000000000 */
[----:B---3--:R-:W-:Y:S05]  /*01b0*/  CALL.ABS.NOINC R8 ;  /* 0x0000000008007343 */ /* 0x008fea0003c00000 */
.L_x_0:
[----:B------:R-:W-:Y:S05]  /*01c0*/  EXIT ;  /* 0x000000000000794d */ /* 0x000fea0003800000 */
.L_x_1:
[----:B------:R-:W-:-:S00]  /*01d0*/  BRA `(.L_x_1) ;  /* 0xfffffffc00fc7947 */ /* 0x000fc0000383ffff */
[----:B------:R-:W-:-:S00]  /*01e0*/  NOP ;  /* 0x0000000000007918 */ /* 0x000fc00000000000 */
        /* <DEDUP_REMOVED lines=9> */
.L_x_2:


//--------------------- .nv.global.init           --------------------------
	.section	.nv.global.init,"aw",@progbits
.nv.global.init:
	.type		$str,@object
	.size		$str,(.L_0 - $str)
$str:
        /*0000*/ 	.byte	0x48, 0x65, 0x6c, 0x6c, 0x6f, 0x20, 0x57, 0x6f, 0x72, 0x6c, 0x64, 0x20, 0x66, 0x72, 0x6f, 0x6d
        /*0010*/ 	.byte	0x20, 0x47, 0x50, 0x55, 0x20, 0x62, 0x6c, 0x6f, 0x63, 0x6b, 0x20, 0x25, 0x64, 0x20, 0x61, 0x6e
        /*0020*/ 	.byte	0x64, 0x20, 0x74, 0x68, 0x72, 0x65, 0x61, 0x64, 0x20, 0x25, 0x64, 0x20, 0x21, 0x0a, 0x00
.L_0:


//--------------------- .nv.shared.reserved.0     --------------------------
	.section	.nv.shared.reserved.0,"aw",@nobits
	.weak		__nv_reservedSMEM_offset_0_alias
	.size		__nv_reservedSMEM_offset_0_alias, 0, 64
	.other		__nv_reservedSMEM_offset_0_alias,@"STO_CUDA_RESERVED_SHARED STV_DEFAULT"
__nv_reservedSMEM_offset_0_alias:
	.zero		0
	.zero		64


//--------------------- .nv.constant0._Z12helloFromGPUv --------------------------
	.section	.nv.constant0._Z12helloFromGPUv,"a",@progbits
	.sectionflags	@""
	.align	4
.nv.constant0._Z12helloFromGPUv:
	.zero		896


//--------------------- SYMBOLS --------------------------

	.type		.nv.reservedSmem.offset0,@object
	.size		.nv.reservedSmem.offset0,0x4
	.type		vprintf,@function
